//
// Generated by NVIDIA NVVM Compiler
//
// Compiler Build ID: CL-36424714
// Cuda compilation tools, release 13.0, V13.0.88
// Based on NVVM 20.0.0
//

.version 9.0
.target sm_100
.address_size 64

	// .globl	default_function_kernel

.visible .entry default_function_kernel(
	.param .u64 .ptr .align 1 default_function_kernel_param_0,
	.param .u64 .ptr .align 1 default_function_kernel_param_1
)
.maxntid 2
{
	.reg .pred 	%p<2>;
	.reg .b32 	%r<15>;
	.reg .b32 	%f<76>;
	.reg .b64 	%rd<17>;

	ld.param.u64 	%rd6, [default_function_kernel_param_0];
	ld.param.u64 	%rd7, [default_function_kernel_param_1];
	cvta.to.global.u64 	%rd1, %rd7;
	cvta.to.global.u64 	%rd8, %rd6;
	mov.u32 	%r7, %ctaid.x;
	shl.b32 	%r8, %r7, 1;
	mov.u32 	%r9, %tid.x;
	or.b32  	%r10, %r8, %r9;
	mul.wide.u32 	%rd9, %r10, 4;
	add.s64 	%rd2, %rd8, %rd9;
	mul.lo.s32 	%r11, %r9, 306;
	mad.lo.s32 	%r13, %r7, 612, %r11;
	mul.wide.u32 	%rd10, %r7, 2448;
	mul.wide.u32 	%rd11, %r9, 1224;
	add.s64 	%rd12, %rd10, %rd11;
	add.s64 	%rd13, %rd12, %rd1;
	add.s64 	%rd16, %rd13, 36;
	mov.f32 	%f75, 0fFF7FFFFD;
	mov.b32 	%r14, 18;
$L__BB0_1:
	ld.global.nc.f32 	%f5, [%rd16+-36];
	max.f32 	%f6, %f75, %f5;
	ld.global.nc.f32 	%f7, [%rd16+-32];
	max.f32 	%f8, %f6, %f7;
	ld.global.nc.f32 	%f9, [%rd16+-28];
	max.f32 	%f10, %f8, %f9;
	ld.global.nc.f32 	%f11, [%rd16+-24];
	max.f32 	%f12, %f10, %f11;
	ld.global.nc.f32 	%f13, [%rd16+-20];
	max.f32 	%f14, %f12, %f13;
	ld.global.nc.f32 	%f15, [%rd16+-16];
	max.f32 	%f16, %f14, %f15;
	ld.global.nc.f32 	%f17, [%rd16+-12];
	max.f32 	%f18, %f16, %f17;
	ld.global.nc.f32 	%f19, [%rd16+-8];
	max.f32 	%f20, %f18, %f19;
	ld.global.nc.f32 	%f21, [%rd16+-4];
	max.f32 	%f22, %f20, %f21;
	ld.global.nc.f32 	%f23, [%rd16];
	max.f32 	%f24, %f22, %f23;
	ld.global.nc.f32 	%f25, [%rd16+4];
	max.f32 	%f26, %f24, %f25;
	ld.global.nc.f32 	%f27, [%rd16+8];
	max.f32 	%f28, %f26, %f27;
	ld.global.nc.f32 	%f29, [%rd16+12];
	max.f32 	%f30, %f28, %f29;
	ld.global.nc.f32 	%f31, [%rd16+16];
	max.f32 	%f32, %f30, %f31;
	ld.global.nc.f32 	%f33, [%rd16+20];
	max.f32 	%f34, %f32, %f33;
	ld.global.nc.f32 	%f35, [%rd16+24];
	max.f32 	%f36, %f34, %f35;
	ld.global.nc.f32 	%f37, [%rd16+28];
	max.f32 	%f38, %f36, %f37;
	ld.global.nc.f32 	%f39, [%rd16+32];
	max.f32 	%f2, %f38, %f39;
	setp.eq.s32 	%p1, %r14, 306;
	@%p1 bra 	$L__BB0_3;
	add.s32 	%r12, %r13, 18;
	mul.wide.u32 	%rd14, %r12, 4;
	add.s64 	%rd15, %rd1, %rd14;
	ld.global.nc.f32 	%f40, [%rd15];
	max.f32 	%f41, %f2, %f40;
	ld.global.nc.f32 	%f42, [%rd15+4];
	max.f32 	%f43, %f41, %f42;
	ld.global.nc.f32 	%f44, [%rd15+8];
	max.f32 	%f45, %f43, %f44;
	ld.global.nc.f32 	%f46, [%rd15+12];
	max.f32 	%f47, %f45, %f46;
	ld.global.nc.f32 	%f48, [%rd15+16];
	max.f32 	%f49, %f47, %f48;
	ld.global.nc.f32 	%f50, [%rd15+20];
	max.f32 	%f51, %f49, %f50;
	ld.global.nc.f32 	%f52, [%rd15+24];
	max.f32 	%f53, %f51, %f52;
	ld.global.nc.f32 	%f54, [%rd15+28];
	max.f32 	%f55, %f53, %f54;
	ld.global.nc.f32 	%f56, [%rd15+32];
	max.f32 	%f57, %f55, %f56;
	ld.global.nc.f32 	%f58, [%rd15+36];
	max.f32 	%f59, %f57, %f58;
	ld.global.nc.f32 	%f60, [%rd15+40];
	max.f32 	%f61, %f59, %f60;
	ld.global.nc.f32 	%f62, [%rd15+44];
	max.f32 	%f63, %f61, %f62;
	ld.global.nc.f32 	%f64, [%rd15+48];
	max.f32 	%f65, %f63, %f64;
	ld.global.nc.f32 	%f66, [%rd15+52];
	max.f32 	%f67, %f65, %f66;
	ld.global.nc.f32 	%f68, [%rd15+56];
	max.f32 	%f69, %f67, %f68;
	ld.global.nc.f32 	%f70, [%rd15+60];
	max.f32 	%f71, %f69, %f70;
	ld.global.nc.f32 	%f72, [%rd15+64];
	max.f32 	%f73, %f71, %f72;
	ld.global.nc.f32 	%f74, [%rd15+68];
	max.f32 	%f75, %f73, %f74;
	add.s32 	%r14, %r14, 36;
	add.s32 	%r13, %r13, 36;
	add.s64 	%rd16, %rd16, 144;
	bra.uni 	$L__BB0_1;
$L__BB0_3:
	st.global.f32 	[%rd2], %f2;
	ret;

}


// ===== COMPILED SASS (sm_100) =====

	.target	sm_100

	.elftype	@"ET_EXEC"


//--------------------- .note.nv.tkinfo           --------------------------
	.section	.note.nv.tkinfo,"",@"SHT_NOTE"
	.sectionflags	@"SHF_NOTE_NV_TKINFO"
	.tkinfo
        /*0018*/ 	.word	0x00000002
        /*0030*/ 	.string	""
        /*0030*/ 	.string	"ptxas"
        /*0030*/ 	.string	"Cuda compilation tools, release 13.0, V13.0.88"
        /*0030*/ 	.string	"Build cuda_13.0.r13.0/compiler.36424714_0"
        /*0030*/ 	.string	"-arch sm_100 -m 64 "



//--------------------- .note.nv.cuinfo           --------------------------
	.section	.note.nv.cuinfo,"",@"SHT_NOTE"
	.sectionflags	@"SHF_NOTE_NV_CUINFO"
        /*0018*/ 	.short	0x0002
        /*001a*/ 	.short	0x0064
        /*001c*/ 	.short	0x0082
	.zero		2


//--------------------- .nv.info                  --------------------------
	.section	.nv.info,"",@"SHT_CUDA_INFO"
	.align	4


	//----- nvinfo : EIATTR_REGCOUNT
	.align		4
        /*0000*/ 	.byte	0x04, 0x2f
        /*0002*/ 	.short	(.L_1 - .L_0)
	.align		4
.L_0:
        /*0004*/ 	.word	index@(default_function_kernel)
        /*0008*/ 	.word	0x0000002e


	//----- nvinfo : EIATTR_FRAME_SIZE
	.align		4
.L_1:
        /*000c*/ 	.byte	0x04, 0x11
        /*000e*/ 	.short	(.L_3 - .L_2)
	.align		4
.L_2:
        /*0010*/ 	.word	index@(default_function_kernel)
        /*0014*/ 	.word	0x00000000


	//----- nvinfo : EIATTR_MIN_STACK_SIZE
	.align		4
.L_3:
        /*0018*/ 	.byte	0x04, 0x12
        /*001a*/ 	.short	(.L_5 - .L_4)
	.align		4
.L_4:
        /*001c*/ 	.word	index@(default_function_kernel)
        /*0020*/ 	.word	0x00000000
.L_5:


//--------------------- .nv.compat                --------------------------
	.section	.nv.compat,"",@"SHT_CUDA_COMPAT_INFO"
	.align	4
        /*0000*/ 	.byte	0x02, 0x09, 0x00, 0x00, 0x02, 0x02, 0x01, 0x00, 0x02, 0x05, 0x05, 0x00, 0x03, 0x07, 0x01, 0x01
        /*0010*/ 	.byte	0x02, 0x03, 0x00, 0x00, 0x02, 0x06, 0x01, 0x00, 0x04, 0x0b, 0x08, 0x00, 0x09, 0x00, 0x00, 0x00
        /*0020*/ 	.byte	0x00, 0x00, 0x00, 0x00


//--------------------- .nv.info.default_function_kernel --------------------------
	.section	.nv.info.default_function_kernel,"",@"SHT_CUDA_INFO"
	.sectionflags	@""
	.align	4


	//----- nvinfo : EIATTR_CUDA_API_VERSION
	.align		4
        /*0000*/ 	.byte	0x04, 0x37
        /*0002*/ 	.short	(.L_7 - .L_6)
.L_6:
        /*0004*/ 	.word	0x00000082


	//----- nvinfo : EIATTR_KPARAM_INFO
	.align		4
.L_7:
        /*0008*/ 	.byte	0x04, 0x17
        /*000a*/ 	.short	(.L_9 - .L_8)
.L_8:
        /*000c*/ 	.word	0x00000000
        /*0010*/ 	.short	0x0001
        /*0012*/ 	.short	0x0008
        /*0014*/ 	.byte	0x00, 0xf5, 0x21, 0x00


	//----- nvinfo : EIATTR_KPARAM_INFO
	.align		4
.L_9:
        /*0018*/ 	.byte	0x04, 0x17
        /*001a*/ 	.short	(.L_11 - .L_10)
.L_10:
        /*001c*/ 	.word	0x00000000
        /*0020*/ 	.short	0x0000
        /*0022*/ 	.short	0x0000
        /*0024*/ 	.byte	0x00, 0xf5, 0x21, 0x00


	//----- nvinfo : EIATTR_SPARSE_MMA_MASK
	.align		4
.L_11:
        /*0028*/ 	.byte	0x03, 0x50
        /*002a*/ 	.short	0x0000


	//----- nvinfo : EIATTR_MAXREG_COUNT
	.align		4
        /*002c*/ 	.byte	0x03, 0x1b
        /*002e*/ 	.short	0x00ff


	//----- nvinfo : EIATTR_MERCURY_ISA_VERSION
	.align		4
        /*0030*/ 	.byte	0x03, 0x5f
        /*0032*/ 	.short	0x0101


	//----- nvinfo : EIATTR_VRC_CTA_INIT_COUNT
	.align		4
        /*0034*/ 	.byte	0x02, 0x4a
	.zero		1
	.zero		1


	//----- nvinfo : EIATTR_EXIT_INSTR_OFFSETS
	.align		4
        /*0038*/ 	.byte	0x04, 0x1c
        /*003a*/ 	.short	(.L_13 - .L_12)


	//   ....[0]....
.L_12:
        /*003c*/ 	.word	0x000006f0


	//----- nvinfo : EIATTR_MAX_THREADS
	.align		4
.L_13:
        /*0040*/ 	.byte	0x04, 0x05
        /*0042*/ 	.short	(.L_15 - .L_14)
.L_14:
        /*0044*/ 	.word	0x00000002
        /*0048*/ 	.word	0x00000001
        /*004c*/ 	.word	0x00000001


	//----- nvinfo : EIATTR_CBANK_PARAM_SIZE
	.align		4
.L_15:
        /*0050*/ 	.byte	0x03, 0x19
        /*0052*/ 	.short	0x0010


	//----- nvinfo : EIATTR_PARAM_CBANK
	.align		4
        /*0054*/ 	.byte	0x04, 0x0a
        /*0056*/ 	.short	(.L_17 - .L_16)
	.align		4
.L_16:
        /*0058*/ 	.word	index@(.nv.constant0.default_function_kernel)
        /*005c*/ 	.short	0x0380
        /*005e*/ 	.short	0x0010


	//----- nvinfo : EIATTR_SW_WAR
	.align		4
.L_17:
        /*0060*/ 	.byte	0x04, 0x36
        /*0062*/ 	.short	(.L_19 - .L_18)
.L_18:
        /*0064*/ 	.word	0x00000008
.L_19:


//--------------------- .nv.callgraph             --------------------------
	.section	.nv.callgraph,"",@"SHT_CUDA_CALLGRAPH"
	.align	4
	.sectionentsize	8
	.align		4
        /*0000*/ 	.word	0x00000000
	.align		4
        /*0004*/ 	.word	0xffffffff
	.align		4
        /*0008*/ 	.word	0x00000000
	.align		4
        /*000c*/ 	.word	0xfffffffe
	.align		4
        /*0010*/ 	.word	0x00000000
	.align		4
        /*0014*/ 	.word	0xfffffffd
	.align		4
        /*0018*/ 	.word	0x00000000
	.align		4
        /*001c*/ 	.word	0xfffffffc


//--------------------- .text.default_function_kernel --------------------------
	.section	.text.default_function_kernel,"ax",@progbits
	.align	128
        .global         default_function_kernel
        .type           default_function_kernel,@function
        .size           default_function_kernel,(.L_x_2 - default_function_kernel)
        .other          default_function_kernel,@"STO_CUDA_ENTRY STV_DEFAULT"
default_function_kernel:
.text.default_function_kernel:
[----:B------:R-:W-:Y:S01]  /*0000*/  LDC R1, c[0x0][0x37c] ;  /* 0x0000df00ff017b82 */ /* 0x000fe20000000800 */
[----:B------:R-:W0:Y:S01]  /*0010*/  S2R R20, SR_TID.X ;  /* 0x0000000000147919 */ /* 0x000e220000002100 */
[----:B------:R-:W1:Y:S01]  /*0020*/  LDCU.64 UR4, c[0x0][0x388] ;  /* 0x00007100ff0477ac */ /* 0x000e620008000a00 */
[----:B------:R-:W2:Y:S01]  /*0030*/  S2R R23, SR_CTAID.X ;  /* 0x0000000000177919 */ /* 0x000ea20000002500 */
[----:B------:R-:W3:Y:S01]  /*0040*/  LDCU.64 UR6, c[0x0][0x358] ;  /* 0x00006b00ff0677ac */ /* 0x000ee20008000a00 */
[----:B0-----:R-:W-:-:S04]  /*0050*/  IMAD.WIDE.U32 R2, R20, 0x4c8, RZ ;  /* 0x000004c814027825 */ /* 0x001fc800078e00ff */
[----:B--2---:R-:W-:-:S03]  /*0060*/  IMAD.WIDE.U32 R2, R23, 0x990, R2 ;  /* 0x0000099017027825 */ /* 0x004fc600078e0002 */
[----:B-1----:R-:W-:-:S04]  /*0070*/  IADD3 R2, P0, PT, R2, UR4, RZ ;  /* 0x0000000402027c10 */ /* 0x002fc8000ff1e0ff */
[----:B------:R-:W-:-:S05]  /*0080*/  IADD3.X R3, PT, PT, R3, UR5, RZ, P0, !PT ;  /* 0x0000000503037c10 */ /* 0x000fca00087fe4ff */
[----:B---3--:R-:W2:Y:S04]  /*0090*/  LDG.E.CONSTANT R0, desc[UR6][R2.64] ;  /* 0x0000000602007981 */ /* 0x008ea8000c1e9900 */
[----:B------:R-:W2:Y:S04]  /*00a0*/  LDG.E.CONSTANT R5, desc[UR6][R2.64+0x4] ;  /* 0x0000040602057981 */ /* 0x000ea8000c1e9900 */
[----:B------:R-:W3:Y:S04]  /*00b0*/  LDG.E.CONSTANT R7, desc[UR6][R2.64+0x8] ;  /* 0x0000080602077981 */ /* 0x000ee8000c1e9900 */
[----:B------:R-:W3:Y:S04]  /*00c0*/  LDG.E.CONSTANT R4, desc[UR6][R2.64+0xc] ;  /* 0x00000c0602047981 */ /* 0x000ee8000c1e9900 */
[----:B------:R-:W4:Y:S04]  /*00d0*/  LDG.E.CONSTANT R9, desc[UR6][R2.64+0x10] ;  /* 0x0000100602097981 */ /* 0x000f28000c1e9900 */
[----:B------:R-:W4:Y:S04]  /*00e0*/  LDG.E.CONSTANT R6, desc[UR6][R2.64+0x14] ;  /* 0x0000140602067981 */ /* 0x000f28000c1e9900 */
[----:B------:R-:W5:Y:S04]  /*00f0*/  LDG.E.CONSTANT R11, desc[UR6][R2.64+0x18] ;  /* 0x00001806020b7981 */ /* 0x000f68000c1e9900 */
        /* <DEDUP_REMOVED lines=10> */
[----:B------:R-:W5:Y:S01]  /*01a0*/  LDG.E.CONSTANT R18, desc[UR6][R2.64+0x44] ;  /* 0x0000440602127981 */ /* 0x000f62000c1e9900 */
[----:B------:R-:W-:Y:S01]  /*01b0*/  IADD3 R24, P0, PT, R2, 0x24, RZ ;  /* 0x0000002402187810 */ /* 0x000fe20007f1e0ff */
[----:B------:R-:W-:-:S04]  /*01c0*/  UMOV UR4, 0x12 ;  /* 0x0000001200047882 */ /* 0x000fc80000000000 */
[----:B------:R-:W-:Y:S01]  /*01d0*/  IMAD.X R27, RZ, RZ, R3, P0 ;  /* 0x000000ffff1b7224 */ /* 0x000fe200000e0603 */
[----:B--2---:R-:W-:-:S04]  /*01e0*/  FMNMX3 R0, R0, -3.40282306073709652508e+38, R5, !PT ;  /* 0xff7ffffd00007876 */ /* 0x004fc80007800005 */
[----:B---3--:R-:W-:Y:S02]  /*01f0*/  FMNMX3 R0, R0, R7, R4, !PT ;  /* 0x0000000700007276 */ /* 0x008fe40007800004 */
[----:B------:R-:W0:Y:S02]  /*0200*/  LDC.64 R4, c[0x0][0x380] ;  /* 0x0000e000ff047b82 */ /* 0x000e240000000a00 */
[----:B----4-:R-:W-:-:S04]  /*0210*/  FMNMX3 R0, R0, R9, R6, !PT ;  /* 0x0000000900007276 */ /* 0x010fc80007800006 */
[----:B-----5:R-:W-:-:S04]  /*0220*/  FMNMX3 R0, R0, R11, R8, !PT ;  /* 0x0000000b00007276 */ /* 0x020fc80007800008 */
[----:B------:R-:W-:-:S04]  /*0230*/  FMNMX3 R0, R0, R13, R10, !PT ;  /* 0x0000000d00007276 */ /* 0x000fc8000780000a */
[----:B------:R-:W-:Y:S01]  /*0240*/  FMNMX3 R12, R0, R15, R12, !PT ;  /* 0x0000000f000c7276 */ /* 0x000fe2000780000c */
[C---:B------:R-:W-:Y:S02]  /*0250*/  IMAD.SHL.U32 R0, R23.reuse, 0x2, RZ ;  /* 0x0000000217007824 */ /* 0x040fe400078e00ff */
[----:B------:R-:W-:-:S03]  /*0260*/  IMAD R23, R23, 0x2, R20 ;  /* 0x0000000217177824 */ /* 0x000fc600078e0214 */
[----:B------:R-:W-:Y:S01]  /*0270*/  LOP3.LUT R7, R0, R20, RZ, 0xfc, !PT ;  /* 0x0000001400077212 */ /* 0x000fe200078efcff */
[----:B------:R-:W-:Y:S01]  /*0280*/  IMAD R0, R23, 0x132, RZ ;  /* 0x0000013217007824 */ /* 0x000fe200078e02ff */
[----:B------:R-:W-:-:S03]  /*0290*/  FMNMX3 R12, R12, R17, R14, !PT ;  /* 0x000000110c0c7276 */ /* 0x000fc6000780000e */
[----:B0-----:R-:W-:Y:S01]  /*02a0*/  IMAD.WIDE.U32 R4, R7, 0x4, R4 ;  /* 0x0000000407047825 */ /* 0x001fe200078e0004 */
[----:B------:R-:W-:-:S04]  /*02b0*/  FMNMX3 R12, R12, R19, R16, !PT ;  /* 0x000000130c0c7276 */ /* 0x000fc80007800010 */
[----:B------:R-:W-:-:S07]  /*02c0*/  FMNMX3 R21, R12, R21, R18, !PT ;  /* 0x000000150c157276 */ /* 0x000fce0007800012 */
.L_x_0:
[----:B------:R-:W0:Y:S01]  /*02d0*/  LDC.64 R2, c[0x0][0x388] ;  /* 0x0000e200ff027b82 */ /* 0x000e220000000a00 */
[----:B------:R-:W-:-:S04]  /*02e0*/  VIADD R7, R0, 0x12 ;  /* 0x0000001200077836 */ /* 0x000fc80000000000 */
[----:B0-----:R-:W-:-:S05]  /*02f0*/  IMAD.WIDE.U32 R2, R7, 0x4, R2 ;  /* 0x0000000407027825 */ /* 0x001fca00078e0002 */
[----:B------:R-:W2:Y:S04]  /*0300*/  LDG.E.CONSTANT R6, desc[UR6][R2.64] ;  /* 0x0000000602067981 */ /* 0x000ea8000c1e9900 */
        /* <DEDUP_REMOVED lines=16> */
[----:B------:R0:W5:Y:S02]  /*0410*/  LDG.E.CONSTANT R22, desc[UR6][R2.64+0x44] ;  /* 0x0000440602167981 */ /* 0x000164000c1e9900 */
[----:B0-----:R-:W-:-:S02]  /*0420*/  IMAD.MOV.U32 R2, RZ, RZ, R24 ;  /* 0x000000ffff027224 */ /* 0x001fc400078e0018 */
[----:B------:R-:W-:-:S05]  /*0430*/  IMAD.MOV.U32 R3, RZ, RZ, R27 ;  /* 0x000000ffff037224 */ /* 0x000fca00078e001b */
        /* <DEDUP_REMOVED lines=18> */
[----:B------:R-:W-:Y:S01]  /*0560*/  UIADD3 UR4, UPT, UPT, UR4, 0x24, URZ ;  /* 0x0000002404047890 */ /* 0x000fe2000fffe0ff */
[----:B------:R-:W-:-:S03]  /*0570*/  VIADD R0, R0, 0x24 ;  /* 0x0000002400007836 */ /* 0x000fc60000000000 */
[----:B------:R-:W-:Y:S01]  /*0580*/  UISETP.NE.AND UP0, UPT, UR4, 0x132, UPT ;  /* 0x000001320400788c */ /* 0x000fe2000bf05270 */
[----:B--2---:R-:W-:-:S04]  /*0590*/  FMNMX3 R6, R21, R6, R7, !PT ;  /* 0x0000000615067276 */ /* 0x004fc80007800007 */
[----:B---3--:R-:W-:-:S04]  /*05a0*/  FMNMX3 R6, R6, R9, R8, !PT ;  /* 0x0000000906067276 */ /* 0x008fc80007800008 */
[----:B----4-:R-:W-:-:S04]  /*05b0*/  FMNMX3 R6, R6, R11, R10, !PT ;  /* 0x0000000b06067276 */ /* 0x010fc8000780000a */
[----:B-----5:R-:W-:-:S04]  /*05c0*/  FMNMX3 R6, R6, R13, R12, !PT ;  /* 0x0000000d06067276 */ /* 0x020fc8000780000c */
[----:B------:R-:W-:-:S04]  /*05d0*/  FMNMX3 R6, R6, R15, R14, !PT ;  /* 0x0000000f06067276 */ /* 0x000fc8000780000e */
[----:B------:R-:W-:-:S04]  /*05e0*/  FMNMX3 R6, R6, R17, R16, !PT ;  /* 0x0000001106067276 */ /* 0x000fc80007800010 */
[----:B------:R-:W-:-:S04]  /*05f0*/  FMNMX3 R6, R6, R19, R18, !PT ;  /* 0x0000001306067276 */ /* 0x000fc80007800012 */
[----:B------:R-:W-:-:S04]  /*0600*/  FMNMX3 R6, R6, R23, R20, !PT ;  /* 0x0000001706067276 */ /* 0x000fc80007800014 */
[----:B------:R-:W-:-:S04]  /*0610*/  FMNMX3 R6, R6, R25, R22, !PT ;  /* 0x0000001906067276 */ /* 0x000fc80007800016 */
[----:B------:R-:W-:Y:S02]  /*0620*/  FMNMX3 R6, R6, R27, R24, !PT ;  /* 0x0000001b06067276 */ /* 0x000fe40007800018 */
[----:B------:R-:W-:-:S05]  /*0630*/  IADD3 R24, P0, PT, R2, 0x90, RZ ;  /* 0x0000009002187810 */ /* 0x000fca0007f1e0ff */
[----:B------:R-:W-:Y:S01]  /*0640*/  IMAD.X R27, RZ, RZ, R3, P0 ;  /* 0x000000ffff1b7224 */ /* 0x000fe200000e0603 */
[----:B------:R-:W-:-:S04]  /*0650*/  FMNMX3 R6, R6, R29, R26, !PT ;  /* 0x0000001d06067276 */ /* 0x000fc8000780001a */
[----:B------:R-:W-:-:S04]  /*0660*/  FMNMX3 R6, R6, R31, R28, !PT ;  /* 0x0000001f06067276 */ /* 0x000fc8000780001c */
[----:B------:R-:W-:-:S04]  /*0670*/  FMNMX3 R6, R6, R33, R30, !PT ;  /* 0x0000002106067276 */ /* 0x000fc8000780001e */
[----:B------:R-:W-:-:S04]  /*0680*/  FMNMX3 R6, R6, R35, R32, !PT ;  /* 0x0000002306067276 */ /* 0x000fc80007800020 */
[----:B------:R-:W-:-:S04]  /*0690*/  FMNMX3 R6, R6, R37, R34, !PT ;  /* 0x0000002506067276 */ /* 0x000fc80007800022 */
[----:B------:R-:W-:-:S04]  /*06a0*/  FMNMX3 R6, R6, R39, R36, !PT ;  /* 0x0000002706067276 */ /* 0x000fc80007800024 */
[----:B------:R-:W-:-:S04]  /*06b0*/  FMNMX3 R6, R6, R41, R38, !PT ;  /* 0x0000002906067276 */ /* 0x000fc80007800026 */
[----:B------:R-:W-:Y:S01]  /*06c0*/  FMNMX3 R21, R6, R43, R40, !PT ;  /* 0x0000002b06157276 */ /* 0x000fe20007800028 */
[----:B------:R-:W-:Y:S06]  /*06d0*/  BRA.U UP0, `(.L_x_0) ;  /* 0xfffffff900fc7547 */ /* 0x000fec000b83ffff */
[----:B------:R-:W-:Y:S01]  /*06e0*/  STG.E desc[UR6][R4.64], R21 ;  /* 0x0000001504007986 */ /* 0x000fe2000c101906 */
[----:B------:R-:W-:Y:S05]  /*06f0*/  EXIT ;  /* 0x000000000000794d */ /* 0x000fea0003800000 */
.L_x_1:
[----:B------:R-:W-:-:S00]  /*0700*/  BRA `(.L_x_1) ;  /* 0xfffffffc00fc7947 */ /* 0x000fc0000383ffff */
[----:B------:R-:W-:-:S00]  /*0710*/  NOP ;  /* 0x0000000000007918 */ /* 0x000fc00000000000 */
        /* <DEDUP_REMOVED lines=14> */
.L_x_2:


//--------------------- .nv.shared.reserved.0     --------------------------
	.section	.nv.shared.reserved.0,"aw",@nobits
	.weak		__nv_reservedSMEM_offset_0_alias
	.size		__nv_reservedSMEM_offset_0_alias, 0, 64
	.other		__nv_reservedSMEM_offset_0_alias,@"STO_CUDA_RESERVED_SHARED STV_DEFAULT"
__nv_reservedSMEM_offset_0_alias:
	.zero		0
	.zero		64


//--------------------- .nv.constant0.default_function_kernel --------------------------
	.section	.nv.constant0.default_function_kernel,"a",@progbits
	.sectionflags	@""
	.align	4
.nv.constant0.default_function_kernel:
	.zero		912


//--------------------- SYMBOLS --------------------------

	.type		.nv.reservedSmem.offset0,@object
	.size		.nv.reservedSmem.offset0,0x4
